	.headerflags	@"EF_CUDA_TEXMODE_UNIFIED EF_CUDA_64BIT_ADDRESS EF_CUDA_ACCELERATORS EF_CUDA_SM90 EF_CUDA_VIRTUAL_SM(EF_CUDA_SM90)"
	.elftype	@"ET_EXEC"


//--------------------- .nv.info                  --------------------------
	.section	.nv.info,"",@"SHT_CUDA_INFO"
	.align	4


	//----- nvinfo : EIATTR_REGCOUNT
	.align		4
        /*0000*/ 	.byte	0x04, 0x2f
        /*0002*/ 	.short	(.L_1 - .L_0)
	.align		4
.L_0:
        /*0004*/ 	.word	index@(triton_poi_fused_reflection_pad1d_1)
        /*0008*/ 	.word	0x0000000e


	//----- nvinfo : EIATTR_MIN_STACK_SIZE
	.align		4
.L_1:
        /*000c*/ 	.byte	0x04, 0x12
        /*000e*/ 	.short	(.L_3 - .L_2)
	.align		4
.L_2:
        /*0010*/ 	.word	index@(triton_poi_fused_reflection_pad1d_1)
        /*0014*/ 	.word	0x00000000


	//----- nvinfo : EIATTR_FRAME_SIZE
	.align		4
.L_3:
        /*0018*/ 	.byte	0x04, 0x11
        /*001a*/ 	.short	(.L_5 - .L_4)
	.align		4
.L_4:
        /*001c*/ 	.word	index@(triton_poi_fused_reflection_pad1d_1)
        /*0020*/ 	.word	0x00000000


	//----- nvinfo : EIATTR_MIN_STACK_SIZE
	.align		4
.L_5:
        /*0024*/ 	.byte	0x04, 0x12
        /*0026*/ 	.short	(.L_7 - .L_6)
	.align		4
.L_6:
        /*0028*/ 	.word	index@(triton_poi_fused_reflection_pad1d_1)
        /*002c*/ 	.word	0x00000000
.L_7:


//--------------------- .nv.info.triton_poi_fused_reflection_pad1d_1 --------------------------
	.section	.nv.info.triton_poi_fused_reflection_pad1d_1,"",@"SHT_CUDA_INFO"
	.sectionflags	@""
	.align	4


	//----- nvinfo : EIATTR_CUDA_API_VERSION
	.align		4
        /*0000*/ 	.byte	0x04, 0x37
        /*0002*/ 	.short	(.L_9 - .L_8)
.L_8:
        /*0004*/ 	.word	0x0000007c


	//----- nvinfo : EIATTR_KPARAM_INFO
	.align		4
.L_9:
        /*0008*/ 	.byte	0x04, 0x17
        /*000a*/ 	.short	(.L_11 - .L_10)
.L_10:
        /*000c*/ 	.word	0x00000000
        /*0010*/ 	.short	0x0002
        /*0012*/ 	.short	0x0010
        /*0014*/ 	.byte	0x00, 0xf0, 0x11, 0x00


	//----- nvinfo : EIATTR_KPARAM_INFO
	.align		4
.L_11:
        /*0018*/ 	.byte	0x04, 0x17
        /*001a*/ 	.short	(.L_13 - .L_12)
.L_12:
        /*001c*/ 	.word	0x00000000
        /*0020*/ 	.short	0x0001
        /*0022*/ 	.short	0x0008
        /*0024*/ 	.byte	0x00, 0xf4, 0x21, 0x00


	//----- nvinfo : EIATTR_KPARAM_INFO
	.align		4
.L_13:
        /*0028*/ 	.byte	0x04, 0x17
        /*002a*/ 	.short	(.L_15 - .L_14)
.L_14:
        /*002c*/ 	.word	0x00000000
        /*0030*/ 	.short	0x0000
        /*0032*/ 	.short	0x0000
        /*0034*/ 	.byte	0x00, 0xf4, 0x21, 0x00


	//----- nvinfo : EIATTR_SPARSE_MMA_MASK
	.align		4
.L_15:
        /*0038*/ 	.byte	0x03, 0x50
        /*003a*/ 	.short	0x0000


	//----- nvinfo : EIATTR_MAXREG_COUNT
	.align		4
        /*003c*/ 	.byte	0x03, 0x1b
        /*003e*/ 	.short	0x00ff


	//----- nvinfo : EIATTR_EXIT_INSTR_OFFSETS
	.align		4
        /*0040*/ 	.byte	0x04, 0x1c
        /*0042*/ 	.short	(.L_17 - .L_16)


	//   ....[0]....
.L_16:
        /*0044*/ 	.word	0x00000260


	//   ....[1]....
        /*0048*/ 	.word	0x00000280


	//----- nvinfo : EIATTR_REQNTID
	.align		4
.L_17:
        /*004c*/ 	.byte	0x04, 0x10
        /*004e*/ 	.short	(.L_19 - .L_18)
.L_18:
        /*0050*/ 	.word	0x00000020
        /*0054*/ 	.word	0x00000001
        /*0058*/ 	.word	0x00000001


	//----- nvinfo : EIATTR_CBANK_PARAM_SIZE
	.align		4
.L_19:
        /*005c*/ 	.byte	0x03, 0x19
        /*005e*/ 	.short	0x0014


	//----- nvinfo : EIATTR_PARAM_CBANK
	.align		4
        /*0060*/ 	.byte	0x04, 0x0a
        /*0062*/ 	.short	(.L_21 - .L_20)
	.align		4
.L_20:
        /*0064*/ 	.word	index@(.nv.constant0.triton_poi_fused_reflection_pad1d_1)
        /*0068*/ 	.short	0x0210
        /*006a*/ 	.short	0x0014


	//----- nvinfo : EIATTR_SW_WAR
	.align		4
.L_21:
        /*006c*/ 	.byte	0x04, 0x36
        /*006e*/ 	.short	(.L_23 - .L_22)
.L_22:
        /*0070*/ 	.word	0x00000008
.L_23:


//--------------------- .nv.callgraph             --------------------------
	.section	.nv.callgraph,"",@"SHT_CUDA_CALLGRAPH"
	.align	4
	.sectionentsize	8
	.align		4
        /*0000*/ 	.word	0x00000000
	.align		4
        /*0004*/ 	.word	0xffffffff
	.align		4
        /*0008*/ 	.word	0x00000000
	.align		4
        /*000c*/ 	.word	0xfffffffe
	.align		4
        /*0010*/ 	.word	0x00000000
	.align		4
        /*0014*/ 	.word	0xfffffffd
	.align		4
        /*0018*/ 	.word	0x00000000
	.align		4
        /*001c*/ 	.word	0xfffffffc


//--------------------- .text.triton_poi_fused_reflection_pad1d_1 --------------------------
	.section	.text.triton_poi_fused_reflection_pad1d_1,"ax",@progbits
	.align	128
        .global         triton_poi_fused_reflection_pad1d_1
        .type           triton_poi_fused_reflection_pad1d_1,@function
        .size           triton_poi_fused_reflection_pad1d_1,(.L_x_1 - triton_poi_fused_reflection_pad1d_1)
        .other          triton_poi_fused_reflection_pad1d_1,@"STO_CUDA_ENTRY STV_DEFAULT"
triton_poi_fused_reflection_pad1d_1:
.text.triton_poi_fused_reflection_pad1d_1:
[----:B------:R-:W0:Y:S02]  /*0000*/  LDC R1, c[0x0][0x28] ;  /* 0x00000a00ff017b82 */ /* 0x000e240000000800 */
[----:B------:R-:W1:Y:S01]  /*0010*/  S2R R0, SR_TID.X ;  /* 0x0000000000007919 */ /* 0x000e620000002100 */
[----:B------:R-:W-:Y:S01]  /*0020*/  CS2R R10, SRZ ;  /* 0x00000000000a7805 */ /* 0x000fe2000001ff00 */
[----:B------:R-:W-:Y:S01]  /*0030*/  ULDC.64 UR4, c[0x0][0x208] ;  /* 0x0000820000047ab9 */ /* 0x000fe20000000a00 */
[----:B------:R-:W2:Y:S01]  /*0040*/  S2R R9, SR_CTAID.X ;  /* 0x0000000000097919 */ /* 0x000ea20000002500 */
[----:B-1----:R-:W-:-:S05]  /*0050*/  IMAD.SHL.U32 R0, R0, 0x2, RZ ;  /* 0x0000000200007824 */ /* 0x002fca00078e00ff */
[----:B------:R-:W-:-:S05]  /*0060*/  LOP3.LUT R0, R0, 0x3e, RZ, 0xc0, !PT ;  /* 0x0000003e00007812 */ /* 0x000fca00078ec0ff */
[----:B--2---:R-:W-:-:S04]  /*0070*/  IMAD R9, R9, 0x40, R0 ;  /* 0x0000004009097824 */ /* 0x004fc800078e0200 */
[C---:B------:R-:W-:Y:S01]  /*0080*/  IMAD.HI R2, R9.reuse, 0x66666667, RZ ;  /* 0x6666666709027827 */ /* 0x040fe200078e02ff */
[----:B------:R-:W-:Y:S02]  /*0090*/  IADD3 R0, R9, 0x1, RZ ;  /* 0x0000000109007810 */ /* 0x000fe40007ffe0ff */
[----:B------:R-:W-:Y:S02]  /*00a0*/  ISETP.GE.AND P0, PT, R9, 0x28, PT ;  /* 0x000000280900780c */ /* 0x000fe40003f06270 */
[----:B------:R-:W-:Y:S01]  /*00b0*/  SHF.R.U32.HI R3, RZ, 0x1f, R2 ;  /* 0x0000001fff037819 */ /* 0x000fe20000011602 */
[----:B------:R-:W-:-:S03]  /*00c0*/  IMAD.HI R4, R0, 0x66666667, RZ ;  /* 0x6666666700047827 */ /* 0x000fc600078e02ff */
[----:B------:R-:W-:Y:S02]  /*00d0*/  LEA.HI.SX32 R2, R2, R3, 0x1e ;  /* 0x0000000302027211 */ /* 0x000fe400078ff2ff */
[----:B------:R-:W-:-:S03]  /*00e0*/  SHF.R.U32.HI R5, RZ, 0x1f, R4 ;  /* 0x0000001fff057819 */ /* 0x000fc60000011604 */
[----:B------:R-:W-:Y:S01]  /*00f0*/  IMAD R3, R2, -0xa, R9 ;  /* 0xfffffff602037824 */ /* 0x000fe200078e0209 */
[----:B------:R-:W-:-:S03]  /*0100*/  LEA.HI.SX32 R5, R4, R5, 0x1e ;  /* 0x0000000504057211 */ /* 0x000fc600078ff2ff */
[----:B------:R-:W-:Y:S02]  /*0110*/  VIADD R3, R3, 0xfffffffd ;  /* 0xfffffffd03037836 */ /* 0x000fe40000000000 */
[----:B------:R-:W-:-:S03]  /*0120*/  IMAD R5, R5, -0xa, R0 ;  /* 0xfffffff605057824 */ /* 0x000fc600078e0200 */
[----:B------:R-:W-:Y:S01]  /*0130*/  IABS R3, R3 ;  /* 0x0000000300037213 */ /* 0x000fe20000000000 */
[----:B------:R-:W-:Y:S02]  /*0140*/  VIADD R0, R5, 0xfffffffd ;  /* 0xfffffffd05007836 */ /* 0x000fe40000000000 */
[----:B------:R-:W1:Y:S03]  /*0150*/  LDC.64 R4, c[0x0][0x210] ;  /* 0x00008400ff047b82 */ /* 0x000e660000000a00 */
[----:B------:R-:W-:Y:S02]  /*0160*/  IABS R6, R0 ;  /* 0x0000000000067213 */ /* 0x000fe40000000000 */
[----:B------:R-:W-:-:S03]  /*0170*/  MOV R0, R3 ;  /* 0x0000000300007202 */ /* 0x000fc60000000f00 */
[----:B------:R-:W-:Y:S01]  /*0180*/  IMAD.MOV.U32 R3, RZ, RZ, R6 ;  /* 0x000000ffff037224 */ /* 0x000fe200078e0006 */
[----:B------:R-:W-:-:S03]  /*0190*/  IADD3 R0, R0, -0x3, RZ ;  /* 0xfffffffd00007810 */ /* 0x000fc60007ffe0ff */
[----:B------:R-:W-:Y:S01]  /*01a0*/  VIADD R3, R3, 0xfffffffd ;  /* 0xfffffffd03037836 */ /* 0x000fe20000000000 */
[----:B------:R-:W-:-:S04]  /*01b0*/  IABS R0, R0 ;  /* 0x0000000000007213 */ /* 0x000fc80000000000 */
[----:B------:R-:W-:Y:S02]  /*01c0*/  IABS R7, R3 ;  /* 0x0000000300077213 */ /* 0x000fe40000000000 */
[----:B------:R-:W-:Y:S02]  /*01d0*/  MOV R3, R0 ;  /* 0x0000000000037202 */ /* 0x000fe40000000f00 */
[----:B------:R-:W-:-:S03]  /*01e0*/  LEA R7, R2, -R7, 0x2 ;  /* 0x8000000702077211 */ /* 0x000fc600078e10ff */
[----:B------:R-:W-:-:S04]  /*01f0*/  IMAD R3, R2, 0x4, -R3 ;  /* 0x0000000402037824 */ /* 0x000fc800078e0a03 */
[----:B-1----:R-:W-:-:S04]  /*0200*/  IMAD.WIDE R2, R3, 0x4, R4 ;  /* 0x0000000403027825 */ /* 0x002fc800078e0204 */
[----:B------:R-:W-:Y:S01]  /*0210*/  IMAD.WIDE R4, R7, 0x4, R4 ;  /* 0x0000000407047825 */ /* 0x000fe200078e0204 */
[----:B------:R1:W5:Y:S01]  /*0220*/  @!P0 LDG.E.EL R10, desc[UR4][R2.64+0xc] ;  /* 0x00000c04020a8981 */ /* 0x000362000c2e1900 */
[----:B------:R-:W2:Y:S03]  /*0230*/  LDC.64 R6, c[0x0][0x218] ;  /* 0x00008600ff067b82 */ /* 0x000ea60000000a00 */
[----:B------:R1:W5:Y:S01]  /*0240*/  @!P0 LDG.E.EL R11, desc[UR4][R4.64+0xc] ;  /* 0x00000c04040b8981 */ /* 0x000362000c2e1900 */
[----:B--2---:R-:W-:Y:S01]  /*0250*/  IMAD.WIDE R6, R9, 0x4, R6 ;  /* 0x0000000409067825 */ /* 0x004fe200078e0206 */
[----:B-1----:R-:W-:Y:S06]  /*0260*/  @P0 EXIT ;  /* 0x000000000000094d */ /* 0x002fec0003800000 */
[----:B-----5:R-:W-:Y:S01]  /*0270*/  STG.E.64 desc[UR4][R6.64], R10 ;  /* 0x0000000a06007986 */ /* 0x020fe2000c101b04 */
[----:B------:R-:W-:Y:S05]  /*0280*/  EXIT ;  /* 0x000000000000794d */ /* 0x000fea0003800000 */
.L_x_0:
[----:B------:R-:W-:-:S00]  /*0290*/  BRA `(.L_x_0) ;  /* 0xfffffffc00fc7947 */ /* 0x000fc0000383ffff */
[----:B------:R-:W-:-:S00]  /*02a0*/  NOP ;  /* 0x0000000000007918 */ /* 0x000fc00000000000 */
        /* <DEDUP_REMOVED lines=13> */
.L_x_1:


//--------------------- .nv.constant0.triton_poi_fused_reflection_pad1d_1 --------------------------
	.section	.nv.constant0.triton_poi_fused_reflection_pad1d_1,"a",@progbits
	.sectionflags	@""
	.align	4
.nv.constant0.triton_poi_fused_reflection_pad1d_1:
	.zero		548
